//
// Generated by NVIDIA NVVM Compiler
//
// Compiler Build ID: CL-36424714
// Cuda compilation tools, release 13.0, V13.0.88
// Based on NVVM 20.0.0
//

.version 9.0
.target sm_100
.address_size 64

	// .globl	_Z6MatMulPdS_ii
// _ZZ6MatMulPdS_iiE2As has been demoted
// _ZZ6MatMulPdS_iiE2Bs has been demoted

.visible .entry _Z6MatMulPdS_ii(
	.param .u64 .ptr .align 1 _Z6MatMulPdS_ii_param_0,
	.param .u64 .ptr .align 1 _Z6MatMulPdS_ii_param_1,
	.param .u32 _Z6MatMulPdS_ii_param_2,
	.param .u32 _Z6MatMulPdS_ii_param_3
)
{
	.reg .pred 	%p<24>;
	.reg .b32 	%r<93>;
	.reg .b64 	%rd<26>;
	.reg .b64 	%fd<163>;
	// demoted variable
	.shared .align 8 .b8 _ZZ6MatMulPdS_iiE2As[2048];
	// demoted variable
	.shared .align 8 .b8 _ZZ6MatMulPdS_iiE2Bs[2048];
	ld.param.u64 	%rd3, [_Z6MatMulPdS_ii_param_0];
	ld.param.u32 	%r36, [_Z6MatMulPdS_ii_param_2];
	ld.param.u32 	%r37, [_Z6MatMulPdS_ii_param_3];
	cvta.to.global.u64 	%rd1, %rd3;
	mov.u32 	%r1, %ctaid.y;
	shl.b32 	%r2, %r1, 4;
	mov.u32 	%r3, %tid.y;
	mov.u32 	%r4, %ctaid.x;
	shl.b32 	%r5, %r4, 4;
	mov.u32 	%r6, %tid.x;
	add.s32 	%r7, %r5, %r6;
	add.s32 	%r8, %r2, %r6;
	mul.lo.s32 	%r38, %r37, %r3;
	add.s32 	%r9, %r38, %r8;
	add.s32 	%r10, %r38, %r7;
	shl.b32 	%r11, %r37, 4;
	setp.lt.s32 	%p1, %r36, 1;
	mov.f64 	%fd160, 0d0000000000000000;
	@%p1 bra 	$L__BB0_24;
	add.s32 	%r12, %r36, 15;
	shl.b32 	%r40, %r6, 7;
	mov.u32 	%r41, _ZZ6MatMulPdS_iiE2As;
	add.s32 	%r42, %r41, %r40;
	shl.b32 	%r43, %r3, 3;
	add.s32 	%r13, %r42, %r43;
	shl.b32 	%r44, %r3, 7;
	mov.u32 	%r45, _ZZ6MatMulPdS_iiE2Bs;
	add.s32 	%r46, %r45, %r44;
	shl.b32 	%r47, %r6, 3;
	add.s32 	%r14, %r46, %r47;
	setp.lt.u32 	%p2, %r36, 17;
	mov.f64 	%fd160, 0d0000000000000000;
	mov.b32 	%r91, 0;
	mov.u32 	%r92, %r3;
	@%p2 bra 	$L__BB0_16;
	shr.u32 	%r48, %r12, 4;
	and.b32  	%r49, %r48, 134217726;
	neg.s32 	%r89, %r49;
	add.s32 	%r86, %r3, 16;
	mad.lo.s32 	%r50, %r37, %r86, %r6;
	add.s32 	%r88, %r50, %r5;
	add.s32 	%r87, %r50, %r2;
	mov.f64 	%fd160, 0d0000000000000000;
	mov.u32 	%r84, %r9;
	mov.u32 	%r85, %r10;
	mov.u32 	%r90, %r3;
$L__BB0_3:
	mov.u32 	%r92, %r86;
	setp.ge.s32 	%p3, %r8, %r37;
	setp.ge.s32 	%p4, %r90, %r36;
	or.pred  	%p5, %p4, %p3;
	@%p5 bra 	$L__BB0_5;
	mul.wide.s32 	%rd5, %r84, 8;
	add.s64 	%rd6, %rd1, %rd5;
	ld.global.f64 	%fd12, [%rd6];
	st.volatile.shared.f64 	[%r13], %fd12;
	bra.uni 	$L__BB0_6;
$L__BB0_5:
	mov.b64 	%rd4, 0;
	st.volatile.shared.u64 	[%r13], %rd4;
$L__BB0_6:
	setp.ge.s32 	%p7, %r7, %r37;
	or.pred  	%p8, %p7, %p4;
	@%p8 bra 	$L__BB0_8;
	mul.wide.s32 	%rd8, %r85, 8;
	add.s64 	%rd9, %rd1, %rd8;
	ld.global.f64 	%fd13, [%rd9];
	st.volatile.shared.f64 	[%r14], %fd13;
	bra.uni 	$L__BB0_9;
$L__BB0_8:
	mov.b64 	%rd7, 0;
	st.volatile.shared.u64 	[%r14], %rd7;
$L__BB0_9:
	setp.lt.s32 	%p9, %r8, %r37;
	add.s32 	%r26, %r92, -16;
	bar.sync 	0;
	shl.b32 	%r53, %r3, 7;
	mov.u32 	%r54, _ZZ6MatMulPdS_iiE2As;
	add.s32 	%r55, %r54, %r53;
	ld.volatile.shared.f64 	%fd14, [%r55];
	shl.b32 	%r56, %r6, 3;
	mov.u32 	%r57, _ZZ6MatMulPdS_iiE2Bs;
	add.s32 	%r58, %r57, %r56;
	ld.volatile.shared.f64 	%fd15, [%r58];
	fma.rn.f64 	%fd16, %fd14, %fd15, %fd160;
	ld.volatile.shared.f64 	%fd17, [%r55+8];
	ld.volatile.shared.f64 	%fd18, [%r58+128];
	fma.rn.f64 	%fd19, %fd17, %fd18, %fd16;
	ld.volatile.shared.f64 	%fd20, [%r55+16];
	ld.volatile.shared.f64 	%fd21, [%r58+256];
	fma.rn.f64 	%fd22, %fd20, %fd21, %fd19;
	ld.volatile.shared.f64 	%fd23, [%r55+24];
	ld.volatile.shared.f64 	%fd24, [%r58+384];
	fma.rn.f64 	%fd25, %fd23, %fd24, %fd22;
	ld.volatile.shared.f64 	%fd26, [%r55+32];
	ld.volatile.shared.f64 	%fd27, [%r58+512];
	fma.rn.f64 	%fd28, %fd26, %fd27, %fd25;
	ld.volatile.shared.f64 	%fd29, [%r55+40];
	ld.volatile.shared.f64 	%fd30, [%r58+640];
	fma.rn.f64 	%fd31, %fd29, %fd30, %fd28;
	ld.volatile.shared.f64 	%fd32, [%r55+48];
	ld.volatile.shared.f64 	%fd33, [%r58+768];
	fma.rn.f64 	%fd34, %fd32, %fd33, %fd31;
	ld.volatile.shared.f64 	%fd35, [%r55+56];
	ld.volatile.shared.f64 	%fd36, [%r58+896];
	fma.rn.f64 	%fd37, %fd35, %fd36, %fd34;
	ld.volatile.shared.f64 	%fd38, [%r55+64];
	ld.volatile.shared.f64 	%fd39, [%r58+1024];
	fma.rn.f64 	%fd40, %fd38, %fd39, %fd37;
	ld.volatile.shared.f64 	%fd41, [%r55+72];
	ld.volatile.shared.f64 	%fd42, [%r58+1152];
	fma.rn.f64 	%fd43, %fd41, %fd42, %fd40;
	ld.volatile.shared.f64 	%fd44, [%r55+80];
	ld.volatile.shared.f64 	%fd45, [%r58+1280];
	fma.rn.f64 	%fd46, %fd44, %fd45, %fd43;
	ld.volatile.shared.f64 	%fd47, [%r55+88];
	ld.volatile.shared.f64 	%fd48, [%r58+1408];
	fma.rn.f64 	%fd49, %fd47, %fd48, %fd46;
	ld.volatile.shared.f64 	%fd50, [%r55+96];
	ld.volatile.shared.f64 	%fd51, [%r58+1536];
	fma.rn.f64 	%fd52, %fd50, %fd51, %fd49;
	ld.volatile.shared.f64 	%fd53, [%r55+104];
	ld.volatile.shared.f64 	%fd54, [%r58+1664];
	fma.rn.f64 	%fd55, %fd53, %fd54, %fd52;
	ld.volatile.shared.f64 	%fd56, [%r55+112];
	ld.volatile.shared.f64 	%fd57, [%r58+1792];
	fma.rn.f64 	%fd58, %fd56, %fd57, %fd55;
	ld.volatile.shared.f64 	%fd59, [%r55+120];
	ld.volatile.shared.f64 	%fd60, [%r58+1920];
	fma.rn.f64 	%fd2, %fd59, %fd60, %fd58;
	bar.sync 	0;
	setp.lt.s32 	%p10, %r26, %r36;
	and.pred  	%p11, %p10, %p9;
	@%p11 bra 	$L__BB0_11;
	mov.b64 	%rd10, 0;
	st.volatile.shared.u64 	[%r13], %rd10;
	bra.uni 	$L__BB0_12;
$L__BB0_11:
	mul.wide.s32 	%rd11, %r87, 8;
	add.s64 	%rd12, %rd1, %rd11;
	ld.global.f64 	%fd61, [%rd12];
	st.volatile.shared.f64 	[%r13], %fd61;
$L__BB0_12:
	setp.lt.s32 	%p13, %r7, %r37;
	and.pred  	%p14, %p13, %p10;
	@%p14 bra 	$L__BB0_14;
	mov.b64 	%rd13, 0;
	st.volatile.shared.u64 	[%r14], %rd13;
	bra.uni 	$L__BB0_15;
$L__BB0_14:
	mul.wide.s32 	%rd14, %r88, 8;
	add.s64 	%rd15, %rd1, %rd14;
	ld.global.f64 	%fd62, [%rd15];
	st.volatile.shared.f64 	[%r14], %fd62;
$L__BB0_15:
	shr.u32 	%r59, %r12, 4;
	and.b32  	%r91, %r59, 134217726;
	bar.sync 	0;
	shl.b32 	%r60, %r3, 7;
	mov.u32 	%r61, _ZZ6MatMulPdS_iiE2As;
	add.s32 	%r62, %r61, %r60;
	ld.volatile.shared.f64 	%fd63, [%r62];
	shl.b32 	%r63, %r6, 3;
	mov.u32 	%r64, _ZZ6MatMulPdS_iiE2Bs;
	add.s32 	%r65, %r64, %r63;
	ld.volatile.shared.f64 	%fd64, [%r65];
	fma.rn.f64 	%fd65, %fd63, %fd64, %fd2;
	ld.volatile.shared.f64 	%fd66, [%r62+8];
	ld.volatile.shared.f64 	%fd67, [%r65+128];
	fma.rn.f64 	%fd68, %fd66, %fd67, %fd65;
	ld.volatile.shared.f64 	%fd69, [%r62+16];
	ld.volatile.shared.f64 	%fd70, [%r65+256];
	fma.rn.f64 	%fd71, %fd69, %fd70, %fd68;
	ld.volatile.shared.f64 	%fd72, [%r62+24];
	ld.volatile.shared.f64 	%fd73, [%r65+384];
	fma.rn.f64 	%fd74, %fd72, %fd73, %fd71;
	ld.volatile.shared.f64 	%fd75, [%r62+32];
	ld.volatile.shared.f64 	%fd76, [%r65+512];
	fma.rn.f64 	%fd77, %fd75, %fd76, %fd74;
	ld.volatile.shared.f64 	%fd78, [%r62+40];
	ld.volatile.shared.f64 	%fd79, [%r65+640];
	fma.rn.f64 	%fd80, %fd78, %fd79, %fd77;
	ld.volatile.shared.f64 	%fd81, [%r62+48];
	ld.volatile.shared.f64 	%fd82, [%r65+768];
	fma.rn.f64 	%fd83, %fd81, %fd82, %fd80;
	ld.volatile.shared.f64 	%fd84, [%r62+56];
	ld.volatile.shared.f64 	%fd85, [%r65+896];
	fma.rn.f64 	%fd86, %fd84, %fd85, %fd83;
	ld.volatile.shared.f64 	%fd87, [%r62+64];
	ld.volatile.shared.f64 	%fd88, [%r65+1024];
	fma.rn.f64 	%fd89, %fd87, %fd88, %fd86;
	ld.volatile.shared.f64 	%fd90, [%r62+72];
	ld.volatile.shared.f64 	%fd91, [%r65+1152];
	fma.rn.f64 	%fd92, %fd90, %fd91, %fd89;
	ld.volatile.shared.f64 	%fd93, [%r62+80];
	ld.volatile.shared.f64 	%fd94, [%r65+1280];
	fma.rn.f64 	%fd95, %fd93, %fd94, %fd92;
	ld.volatile.shared.f64 	%fd96, [%r62+88];
	ld.volatile.shared.f64 	%fd97, [%r65+1408];
	fma.rn.f64 	%fd98, %fd96, %fd97, %fd95;
	ld.volatile.shared.f64 	%fd99, [%r62+96];
	ld.volatile.shared.f64 	%fd100, [%r65+1536];
	fma.rn.f64 	%fd101, %fd99, %fd100, %fd98;
	ld.volatile.shared.f64 	%fd102, [%r62+104];
	ld.volatile.shared.f64 	%fd103, [%r65+1664];
	fma.rn.f64 	%fd104, %fd102, %fd103, %fd101;
	ld.volatile.shared.f64 	%fd105, [%r62+112];
	ld.volatile.shared.f64 	%fd106, [%r65+1792];
	fma.rn.f64 	%fd107, %fd105, %fd106, %fd104;
	ld.volatile.shared.f64 	%fd108, [%r62+120];
	ld.volatile.shared.f64 	%fd109, [%r65+1920];
	fma.rn.f64 	%fd160, %fd108, %fd109, %fd107;
	bar.sync 	0;
	add.s32 	%r89, %r89, 2;
	shl.b32 	%r66, %r37, 5;
	add.s32 	%r88, %r88, %r66;
	add.s32 	%r87, %r87, %r66;
	add.s32 	%r86, %r92, 32;
	add.s32 	%r85, %r85, %r66;
	add.s32 	%r84, %r84, %r66;
	setp.ne.s32 	%p15, %r89, 0;
	mov.u32 	%r90, %r92;
	@%p15 bra 	$L__BB0_3;
$L__BB0_16:
	and.b32  	%r67, %r12, 16;
	setp.eq.s32 	%p16, %r67, 0;
	@%p16 bra 	$L__BB0_24;
	setp.lt.s32 	%p17, %r8, %r37;
	setp.lt.s32 	%p18, %r92, %r36;
	and.pred  	%p19, %p18, %p17;
	@%p19 bra 	$L__BB0_19;
	mov.b64 	%rd16, 0;
	st.volatile.shared.u64 	[%r13], %rd16;
	bra.uni 	$L__BB0_20;
$L__BB0_19:
	mad.lo.s32 	%r69, %r91, %r11, %r9;
	mul.wide.s32 	%rd17, %r69, 8;
	add.s64 	%rd18, %rd1, %rd17;
	ld.global.f64 	%fd110, [%rd18];
	st.volatile.shared.f64 	[%r13], %fd110;
$L__BB0_20:
	setp.lt.s32 	%p20, %r92, %r36;
	setp.lt.s32 	%p21, %r7, %r37;
	and.pred  	%p22, %p21, %p20;
	@%p22 bra 	$L__BB0_22;
	mov.b64 	%rd19, 0;
	st.volatile.shared.u64 	[%r14], %rd19;
	bra.uni 	$L__BB0_23;
$L__BB0_22:
	mad.lo.s32 	%r70, %r91, %r11, %r10;
	mul.wide.s32 	%rd20, %r70, 8;
	add.s64 	%rd21, %rd1, %rd20;
	ld.global.f64 	%fd111, [%rd21];
	st.volatile.shared.f64 	[%r14], %fd111;
$L__BB0_23:
	bar.sync 	0;
	shl.b32 	%r71, %r3, 7;
	mov.u32 	%r72, _ZZ6MatMulPdS_iiE2As;
	add.s32 	%r73, %r72, %r71;
	ld.volatile.shared.f64 	%fd112, [%r73];
	shl.b32 	%r74, %r6, 3;
	mov.u32 	%r75, _ZZ6MatMulPdS_iiE2Bs;
	add.s32 	%r76, %r75, %r74;
	ld.volatile.shared.f64 	%fd113, [%r76];
	fma.rn.f64 	%fd114, %fd112, %fd113, %fd160;
	ld.volatile.shared.f64 	%fd115, [%r73+8];
	ld.volatile.shared.f64 	%fd116, [%r76+128];
	fma.rn.f64 	%fd117, %fd115, %fd116, %fd114;
	ld.volatile.shared.f64 	%fd118, [%r73+16];
	ld.volatile.shared.f64 	%fd119, [%r76+256];
	fma.rn.f64 	%fd120, %fd118, %fd119, %fd117;
	ld.volatile.shared.f64 	%fd121, [%r73+24];
	ld.volatile.shared.f64 	%fd122, [%r76+384];
	fma.rn.f64 	%fd123, %fd121, %fd122, %fd120;
	ld.volatile.shared.f64 	%fd124, [%r73+32];
	ld.volatile.shared.f64 	%fd125, [%r76+512];
	fma.rn.f64 	%fd126, %fd124, %fd125, %fd123;
	ld.volatile.shared.f64 	%fd127, [%r73+40];
	ld.volatile.shared.f64 	%fd128, [%r76+640];
	fma.rn.f64 	%fd129, %fd127, %fd128, %fd126;
	ld.volatile.shared.f64 	%fd130, [%r73+48];
	ld.volatile.shared.f64 	%fd131, [%r76+768];
	fma.rn.f64 	%fd132, %fd130, %fd131, %fd129;
	ld.volatile.shared.f64 	%fd133, [%r73+56];
	ld.volatile.shared.f64 	%fd134, [%r76+896];
	fma.rn.f64 	%fd135, %fd133, %fd134, %fd132;
	ld.volatile.shared.f64 	%fd136, [%r73+64];
	ld.volatile.shared.f64 	%fd137, [%r76+1024];
	fma.rn.f64 	%fd138, %fd136, %fd137, %fd135;
	ld.volatile.shared.f64 	%fd139, [%r73+72];
	ld.volatile.shared.f64 	%fd140, [%r76+1152];
	fma.rn.f64 	%fd141, %fd139, %fd140, %fd138;
	ld.volatile.shared.f64 	%fd142, [%r73+80];
	ld.volatile.shared.f64 	%fd143, [%r76+1280];
	fma.rn.f64 	%fd144, %fd142, %fd143, %fd141;
	ld.volatile.shared.f64 	%fd145, [%r73+88];
	ld.volatile.shared.f64 	%fd146, [%r76+1408];
	fma.rn.f64 	%fd147, %fd145, %fd146, %fd144;
	ld.volatile.shared.f64 	%fd148, [%r73+96];
	ld.volatile.shared.f64 	%fd149, [%r76+1536];
	fma.rn.f64 	%fd150, %fd148, %fd149, %fd147;
	ld.volatile.shared.f64 	%fd151, [%r73+104];
	ld.volatile.shared.f64 	%fd152, [%r76+1664];
	fma.rn.f64 	%fd153, %fd151, %fd152, %fd150;
	ld.volatile.shared.f64 	%fd154, [%r73+112];
	ld.volatile.shared.f64 	%fd155, [%r76+1792];
	fma.rn.f64 	%fd156, %fd154, %fd155, %fd153;
	ld.volatile.shared.f64 	%fd157, [%r73+120];
	ld.volatile.shared.f64 	%fd158, [%r76+1920];
	fma.rn.f64 	%fd160, %fd157, %fd158, %fd156;
	bar.sync 	0;
$L__BB0_24:
	add.s32 	%r77, %r2, %r3;
	max.s32 	%r78, %r77, %r7;
	setp.ge.s32 	%p23, %r78, %r37;
	@%p23 bra 	$L__BB0_26;
	ld.param.u64 	%rd25, [_Z6MatMulPdS_ii_param_1];
	mov.u32 	%r79, %ntid.x;
	mad.lo.s32 	%r80, %r4, %r79, %r6;
	mov.u32 	%r81, %ntid.y;
	mad.lo.s32 	%r82, %r1, %r81, %r3;
	mad.lo.s32 	%r83, %r37, %r82, %r80;
	cvta.to.global.u64 	%rd22, %rd25;
	mul.wide.s32 	%rd23, %r83, 8;
	add.s64 	%rd24, %rd22, %rd23;
	st.global.f64 	[%rd24], %fd160;
$L__BB0_26:
	ret;

}


// ===== COMPILED SASS (sm_100) =====

	.target	sm_100

	.elftype	@"ET_EXEC"


//--------------------- .note.nv.tkinfo           --------------------------
	.section	.note.nv.tkinfo,"",@"SHT_NOTE"
	.sectionflags	@"SHF_NOTE_NV_TKINFO"
	.tkinfo
        /*0018*/ 	.word	0x00000002
        /*0030*/ 	.string	""
        /*0030*/ 	.string	"ptxas"
        /*0030*/ 	.string	"Cuda compilation tools, release 13.0, V13.0.88"
        /*0030*/ 	.string	"Build cuda_13.0.r13.0/compiler.36424714_0"
        /*0030*/ 	.string	"-arch sm_100 -m 64 "



//--------------------- .note.nv.cuinfo           --------------------------
	.section	.note.nv.cuinfo,"",@"SHT_NOTE"
	.sectionflags	@"SHF_NOTE_NV_CUINFO"
        /*0018*/ 	.short	0x0002
        /*001a*/ 	.short	0x0064
        /*001c*/ 	.short	0x0082
	.zero		2


//--------------------- .nv.info                  --------------------------
	.section	.nv.info,"",@"SHT_CUDA_INFO"
	.align	4


	//----- nvinfo : EIATTR_REGCOUNT
	.align		4
        /*0000*/ 	.byte	0x04, 0x2f
        /*0002*/ 	.short	(.L_1 - .L_0)
	.align		4
.L_0:
        /*0004*/ 	.word	index@(_Z6MatMulPdS_ii)
        /*0008*/ 	.word	0x00000020


	//----- nvinfo : EIATTR_FRAME_SIZE
	.align		4
.L_1:
        /*000c*/ 	.byte	0x04, 0x11
        /*000e*/ 	.short	(.L_3 - .L_2)
	.align		4
.L_2:
        /*0010*/ 	.word	index@(_Z6MatMulPdS_ii)
        /*0014*/ 	.word	0x00000000


	//----- nvinfo : EIATTR_MIN_STACK_SIZE
	.align		4
.L_3:
        /*0018*/ 	.byte	0x04, 0x12
        /*001a*/ 	.short	(.L_5 - .L_4)
	.align		4
.L_4:
        /*001c*/ 	.word	index@(_Z6MatMulPdS_ii)
        /*0020*/ 	.word	0x00000000
.L_5:


//--------------------- .nv.compat                --------------------------
	.section	.nv.compat,"",@"SHT_CUDA_COMPAT_INFO"
	.align	4
        /*0000*/ 	.byte	0x02, 0x09, 0x00, 0x00, 0x02, 0x02, 0x01, 0x00, 0x02, 0x05, 0x05, 0x00, 0x03, 0x07, 0x01, 0x01
        /*0010*/ 	.byte	0x02, 0x03, 0x00, 0x00, 0x02, 0x06, 0x01, 0x00, 0x04, 0x0b, 0x08, 0x00, 0x01, 0x00, 0x00, 0x00
        /*0020*/ 	.byte	0x00, 0x00, 0x00, 0x00


//--------------------- .nv.info._Z6MatMulPdS_ii  --------------------------
	.section	.nv.info._Z6MatMulPdS_ii,"",@"SHT_CUDA_INFO"
	.sectionflags	@""
	.align	4


	//----- nvinfo : EIATTR_CUDA_API_VERSION
	.align		4
        /*0000*/ 	.byte	0x04, 0x37
        /*0002*/ 	.short	(.L_7 - .L_6)
.L_6:
        /*0004*/ 	.word	0x00000082


	//----- nvinfo : EIATTR_KPARAM_INFO
	.align		4
.L_7:
        /*0008*/ 	.byte	0x04, 0x17
        /*000a*/ 	.short	(.L_9 - .L_8)
.L_8:
        /*000c*/ 	.word	0x00000000
        /*0010*/ 	.short	0x0003
        /*0012*/ 	.short	0x0014
        /*0014*/ 	.byte	0x00, 0xf0, 0x11, 0x00


	//----- nvinfo : EIATTR_KPARAM_INFO
	.align		4
.L_9:
        /*0018*/ 	.byte	0x04, 0x17
        /*001a*/ 	.short	(.L_11 - .L_10)
.L_10:
        /*001c*/ 	.word	0x00000000
        /*0020*/ 	.short	0x0002
        /*0022*/ 	.short	0x0010
        /*0024*/ 	.byte	0x00, 0xf0, 0x11, 0x00


	//----- nvinfo : EIATTR_KPARAM_INFO
	.align		4
.L_11:
        /*0028*/ 	.byte	0x04, 0x17
        /*002a*/ 	.short	(.L_13 - .L_12)
.L_12:
        /*002c*/ 	.word	0x00000000
        /*0030*/ 	.short	0x0001
        /*0032*/ 	.short	0x0008
        /*0034*/ 	.byte	0x00, 0xf5, 0x21, 0x00


	//----- nvinfo : EIATTR_KPARAM_INFO
	.align		4
.L_13:
        /*0038*/ 	.byte	0x04, 0x17
        /*003a*/ 	.short	(.L_15 - .L_14)
.L_14:
        /*003c*/ 	.word	0x00000000
        /*0040*/ 	.short	0x0000
        /*0042*/ 	.short	0x0000
        /*0044*/ 	.byte	0x00, 0xf5, 0x21, 0x00


	//----- nvinfo : EIATTR_SPARSE_MMA_MASK
	.align		4
.L_15:
        /*0048*/ 	.byte	0x03, 0x50
        /*004a*/ 	.short	0x0000


	//----- nvinfo : EIATTR_MAXREG_COUNT
	.align		4
        /*004c*/ 	.byte	0x03, 0x1b
        /*004e*/ 	.short	0x00ff


	//----- nvinfo : EIATTR_NUM_BARRIERS
	.align		4
        /*0050*/ 	.byte	0x02, 0x4c
        /*0052*/ 	.byte	0x01
	.zero		1


	//----- nvinfo : EIATTR_MERCURY_ISA_VERSION
	.align		4
        /*0054*/ 	.byte	0x03, 0x5f
        /*0056*/ 	.short	0x0101


	//----- nvinfo : EIATTR_VRC_CTA_INIT_COUNT
	.align		4
        /*0058*/ 	.byte	0x02, 0x4a
	.zero		1
	.zero		1


	//----- nvinfo : EIATTR_EXIT_INSTR_OFFSETS
	.align		4
        /*005c*/ 	.byte	0x04, 0x1c
        /*005e*/ 	.short	(.L_17 - .L_16)


	//   ....[0]....
.L_16:
        /*0060*/ 	.word	0x000010a0


	//   ....[1]....
        /*0064*/ 	.word	0x00001130


	//----- nvinfo : EIATTR_CBANK_PARAM_SIZE
	.align		4
.L_17:
        /*0068*/ 	.byte	0x03, 0x19
        /*006a*/ 	.short	0x0018


	//----- nvinfo : EIATTR_PARAM_CBANK
	.align		4
        /*006c*/ 	.byte	0x04, 0x0a
        /*006e*/ 	.short	(.L_19 - .L_18)
	.align		4
.L_18:
        /*0070*/ 	.word	index@(.nv.constant0._Z6MatMulPdS_ii)
        /*0074*/ 	.short	0x0380
        /*0076*/ 	.short	0x0018


	//----- nvinfo : EIATTR_SW_WAR
	.align		4
.L_19:
        /*0078*/ 	.byte	0x04, 0x36
        /*007a*/ 	.short	(.L_21 - .L_20)
.L_20:
        /*007c*/ 	.word	0x00000008
.L_21:


//--------------------- .nv.callgraph             --------------------------
	.section	.nv.callgraph,"",@"SHT_CUDA_CALLGRAPH"
	.align	4
	.sectionentsize	8
	.align		4
        /*0000*/ 	.word	0x00000000
	.align		4
        /*0004*/ 	.word	0xffffffff
	.align		4
        /*0008*/ 	.word	0x00000000
	.align		4
        /*000c*/ 	.word	0xfffffffe
	.align		4
        /*0010*/ 	.word	0x00000000
	.align		4
        /*0014*/ 	.word	0xfffffffd
	.align		4
        /*0018*/ 	.word	0x00000000
	.align		4
        /*001c*/ 	.word	0xfffffffc


//--------------------- .text._Z6MatMulPdS_ii     --------------------------
	.section	.text._Z6MatMulPdS_ii,"ax",@progbits
	.align	128
        .global         _Z6MatMulPdS_ii
        .type           _Z6MatMulPdS_ii,@function
        .size           _Z6MatMulPdS_ii,(.L_x_4 - _Z6MatMulPdS_ii)
        .other          _Z6MatMulPdS_ii,@"STO_CUDA_ENTRY STV_DEFAULT"
_Z6MatMulPdS_ii:
.text._Z6MatMulPdS_ii:
[----:B------:R-:W-:Y:S01]  /*0000*/  LDC R1, c[0x0][0x37c] ;  /* 0x0000df00ff017b82 */ /* 0x000fe20000000800 */
[----:B------:R-:W0:Y:S01]  /*0010*/  S2R R2, SR_CTAID.X ;  /* 0x0000000000027919 */ /* 0x000e220000002500 */
[----:B------:R-:W1:Y:S01]  /*0020*/  LDCU.64 UR8, c[0x0][0x390] ;  /* 0x00007200ff0877ac */ /* 0x000e620008000a00 */
[----:B------:R-:W-:Y:S01]  /*0030*/  CS2R R14, SRZ ;  /* 0x00000000000e7805 */ /* 0x000fe2000001ff00 */
[----:B------:R-:W0:Y:S01]  /*0040*/  S2R R3, SR_TID.X ;  /* 0x0000000000037919 */ /* 0x000e220000002100 */
[----:B------:R-:W2:Y:S01]  /*0050*/  LDCU.64 UR14, c[0x0][0x358] ;  /* 0x00006b00ff0e77ac */ /* 0x000ea20008000a00 */
[----:B------:R-:W3:Y:S01]  /*0060*/  S2R R4, SR_CTAID.Y ;  /* 0x0000000000047919 */ /* 0x000ee20000002600 */
[----:B------:R-:W4:Y:S01]  /*0070*/  S2R R5, SR_TID.Y ;  /* 0x0000000000057919 */ /* 0x000f220000002200 */
[----:B-1----:R-:W-:Y:S01]  /*0080*/  UISETP.GE.AND UP0, UPT, UR8, 0x1, UPT ;  /* 0x000000010800788c */ /* 0x002fe2000bf06270 */
[----:B0-----:R-:W-:-:S08]  /*0090*/  IMAD R8, R2, 0x10, R3 ;  /* 0x0000001002087824 */ /* 0x001fd000078e0203 */
[----:B--2---:R-:W-:Y:S05]  /*00a0*/  BRA.U !UP0, `(.L_x_0) ;  /* 0x0000000d08f07547 */ /* 0x004fea000b800000 */
[----:B------:R-:W0:Y:S01]  /*00b0*/  S2UR UR6, SR_CgaCtaId ;  /* 0x00000000000679c3 */ /* 0x000e220000008800 */
[----:B------:R-:W-:Y:S01]  /*00c0*/  UMOV UR4, 0x400 ;  /* 0x0000040000047882 */ /* 0x000fe20000000000 */
[----:B------:R-:W-:Y:S01]  /*00d0*/  UISETP.GE.U32.AND UP0, UPT, UR8, 0x11, UPT ;  /* 0x000000110800788c */ /* 0x000fe2000bf06070 */
[----:B---3--:R-:W-:Y:S01]  /*00e0*/  IMAD R10, R4, 0x10, R3 ;  /* 0x00000010040a7824 */ /* 0x008fe200078e0203 */
[----:B------:R-:W-:Y:S01]  /*00f0*/  UIADD3 UR5, UPT, UPT, UR4, 0x800, URZ ;  /* 0x0000080004057890 */ /* 0x000fe2000fffe0ff */
[----:B------:R-:W-:Y:S02]  /*0100*/  HFMA2 R18, -RZ, RZ, 0, 0 ;  /* 0x00000000ff127431 */ /* 0x000fe400000001ff */
[C---:B----4-:R-:W-:Y:S01]  /*0110*/  IMAD R7, R5.reuse, UR9, R8 ;  /* 0x0000000905077c24 */ /* 0x050fe2000f8e0208 */
[----:B------:R-:W-:Y:S01]  /*0120*/  CS2R R14, SRZ ;  /* 0x00000000000e7805 */ /* 0x000fe2000001ff00 */
[----:B------:R-:W-:Y:S01]  /*0130*/  IMAD.MOV.U32 R0, RZ, RZ, R5 ;  /* 0x000000ffff007224 */ /* 0x000fe200078e0005 */
[----:B------:R-:W-:Y:S01]  /*0140*/  UIADD3 UR13, UPT, UPT, UR8, 0xf, URZ ;  /* 0x0000000f080d7890 */ /* 0x000fe2000fffe0ff */
[----:B------:R-:W-:Y:S01]  /*0150*/  IMAD R9, R5, UR9, R10 ;  /* 0x0000000905097c24 */ /* 0x000fe2000f8e020a */
[----:B0-----:R-:W-:-:S02]  /*0160*/  ULEA UR4, UR6, UR4, 0x18 ;  /* 0x0000000406047291 */ /* 0x001fc4000f8ec0ff */
[----:B------:R-:W-:-:S04]  /*0170*/  ULEA UR5, UR6, UR5, 0x18 ;  /* 0x0000000506057291 */ /* 0x000fc8000f8ec0ff */
[----:B------:R-:W-:Y:S02]  /*0180*/  LEA R6, R3, UR4, 0x7 ;  /* 0x0000000403067c11 */ /* 0x000fe4000f8e38ff */
[----:B------:R-:W-:-:S03]  /*0190*/  LEA R22, R5, UR5, 0x7 ;  /* 0x0000000505167c11 */ /* 0x000fc6000f8e38ff */
[----:B------:R-:W-:Y:S01]  /*01a0*/  IMAD R11, R5, 0x8, R6 ;  /* 0x00000008050b7824 */ /* 0x000fe200078e0206 */
[----:B------:R-:W-:Y:S01]  /*01b0*/  LEA R22, R3, R22, 0x3 ;  /* 0x0000001603167211 */ /* 0x000fe200078e18ff */
[----:B------:R-:W-:Y:S06]  /*01c0*/  BRA.U !UP0, `(.L_x_1) ;  /* 0x00000009088c7547 */ /* 0x000fec000b800000 */
[----:B------:R-:W0:Y:S01]  /*01d0*/  S2UR UR7, SR_CgaCtaId ;  /* 0x00000000000779c3 */ /* 0x000e220000008800 */
[----:B------:R-:W-:Y:S01]  /*01e0*/  VIADD R18, R5, 0x10 ;  /* 0x0000001005127836 */ /* 0x000fe20000000000 */
[----:B------:R-:W-:Y:S01]  /*01f0*/  USHF.R.U32.HI UR4, URZ, 0x4, UR13 ;  /* 0x00000004ff047899 */ /* 0x000fe2000801160d */
[----:B------:R-:W-:Y:S01]  /*0200*/  IMAD.MOV.U32 R25, RZ, RZ, R9 ;  /* 0x000000ffff197224 */ /* 0x000fe200078e0009 */
[----:B------:R-:W-:Y:S01]  /*0210*/  UMOV UR5, 0x400 ;  /* 0x0000040000057882 */ /* 0x000fe20000000000 */
[----:B------:R-:W-:Y:S01]  /*0220*/  IMAD R13, R18, UR9, R3 ;  /* 0x00000009120d7c24 */ /* 0x000fe2000f8e0203 */
[----:B------:R-:W-:Y:S01]  /*0230*/  ULOP3.LUT UR4, UR4, 0x7fffffe, URZ, 0xc0, !UPT ;  /* 0x07fffffe04047892 */ /* 0x000fe2000f8ec0ff */
[----:B------:R-:W-:Y:S01]  /*0240*/  MOV R24, R7 ;  /* 0x0000000700187202 */ /* 0x000fe20000000f00 */
[----:B------:R-:W-:Y:S01]  /*0250*/  IMAD.MOV.U32 R0, RZ, RZ, R5 ;  /* 0x000000ffff007224 */ /* 0x000fe200078e0005 */
[----:B------:R-:W-:Y:S02]  /*0260*/  CS2R R14, SRZ ;  /* 0x00000000000e7805 */ /* 0x000fe4000001ff00 */
[----:B------:R-:W-:Y:S01]  /*0270*/  LEA R23, R2, R13, 0x4 ;  /* 0x0000000d02177211 */ /* 0x000fe200078e20ff */
[----:B------:R-:W-:Y:S01]  /*0280*/  IMAD R6, R4, 0x10, R13 ;  /* 0x0000001004067824 */ /* 0x000fe200078e020d */
[----:B------:R-:W1:Y:S01]  /*0290*/  LDCU.64 UR10, c[0x0][0x390] ;  /* 0x00007200ff0a77ac */ /* 0x000e620008000a00 */
[----:B------:R-:W-:-:S02]  /*02a0*/  UIADD3 UR6, UPT, UPT, -UR4, URZ, URZ ;  /* 0x000000ff04067290 */ /* 0x000fc4000fffe1ff */
[----:B0-----:R-:W-:Y:S02]  /*02b0*/  ULEA UR12, UR7, UR5, 0x18 ;  /* 0x00000005070c7291 */ /* 0x001fe4000f8ec0ff */
[----:B------:R-:W-:-:S04]  /*02c0*/  UIADD3 UR5, UPT, UPT, UR5, 0x800, URZ ;  /* 0x0000080005057890 */ /* 0x000fc8000fffe0ff */
[----:B------:R-:W-:-:S12]  /*02d0*/  ULEA UR5, UR7, UR5, 0x18 ;  /* 0x0000000507057291 */ /* 0x000fd8000f8ec0ff */
.L_x_2:
[----:B-1----:R-:W-:Y:S01]  /*02e0*/  UMOV UR8, UR10 ;  /* 0x0000000a00087c82 */ /* 0x002fe20008000000 */
[----:B------:R-:W-:Y:S01]  /*02f0*/  UMOV UR9, UR11 ;  /* 0x0000000b00097c82 */ /* 0x000fe20008000000 */
[----:B------:R-:W-:-:S04]  /*0300*/  ISETP.GE.AND P0, PT, R0, UR8, PT ;  /* 0x0000000800007c0c */ /* 0x000fc8000bf06270 */
[----:B------:R-:W-:Y:S02]  /*0310*/  ISETP.GE.OR P1, PT, R10, UR9, P0 ;  /* 0x000000090a007c0c */ /* 0x000fe40008726670 */
[----:B------:R-:W-:-:S11]  /*0320*/  ISETP.GE.OR P0, PT, R8, UR9, P0 ;  /* 0x0000000908007c0c */ /* 0x000fd60008706670 */
[----:B------:R-:W0:Y:S08]  /*0330*/  @!P1 LDC.64 R28, c[0x0][0x380] ;  /* 0x0000e000ff1c9b82 */ /* 0x000e300000000a00 */
[----:B------:R-:W1:Y:S01]  /*0340*/  @!P0 LDC.64 R20, c[0x0][0x380] ;  /* 0x0000e000ff148b82 */ /* 0x000e620000000a00 */
[----:B0-----:R-:W-:-:S06]  /*0350*/  @!P1 IMAD.WIDE R28, R25, 0x8, R28 ;  /* 0x00000008191c9825 */ /* 0x001fcc00078e021c */
[----:B------:R-:W2:Y:S01]  /*0360*/  @!P1 LDG.E.64 R28, desc[UR14][R28.64] ;  /* 0x0000000e1c1c9981 */ /* 0x000ea2000c1e1b00 */
[----:B-1----:R-:W-:-:S06]  /*0370*/  @!P0 IMAD.WIDE R20, R24, 0x8, R20 ;  /* 0x0000000818148825 */ /* 0x002fcc00078e0214 */
[----:B------:R-:W3:Y:S01]  /*0380*/  @!P0 LDG.E.64 R20, desc[UR14][R20.64] ;  /* 0x0000000e14148981 */ /* 0x000ee2000c1e1b00 */
[----:B------:R-:W-:Y:S01]  /*0390*/  UMOV UR4, UR12 ;  /* 0x0000000c00047c82 */ /* 0x000fe20008000000 */
[----:B------:R-:W-:Y:S02]  /*03a0*/  LEA R26, R3, UR5, 0x3 ;  /* 0x00000005031a7c11 */ /* 0x000fe4000f8e18ff */
[----:B------:R-:W-:Y:S01]  /*03b0*/  LEA R27, R5, UR4, 0x7 ;  /* 0x00000004051b7c11 */ /* 0x000fe2000f8e38ff */
[----:B--2---:R-:W-:Y:S04]  /*03c0*/  @!P1 STS.64 [R11], R28 ;  /* 0x0000001c0b009388 */ /* 0x004fe80000000a00 */
[----:B------:R-:W-:Y:S04]  /*03d0*/  @P1 STS.64 [R11], RZ ;  /* 0x000000ff0b001388 */ /* 0x000fe80000000a00 */
[----:B---3--:R-:W-:Y:S04]  /*03e0*/  @!P0 STS.64 [R22], R20 ;  /* 0x0000001416008388 */ /* 0x008fe80000000a00 */
[----:B------:R-:W-:Y:S01]  /*03f0*/  @P0 STS.64 [R22], RZ ;  /* 0x000000ff16000388 */ /* 0x000fe20000000a00 */
[----:B------:R-:W-:Y:S06]  /*0400*/  BAR.SYNC.DEFER_BLOCKING 0x0 ;  /* 0x0000000000007b1d */ /* 0x000fec0000010000 */
[----:B------:R-:W-:Y:S04]  /*0410*/  LDS.64 R16, [R27] ;  /* 0x000000001b107984 */ /* 0x000fe80000000a00 */
[----:B------:R-:W0:Y:S02]  /*0420*/  LDS.64 R12, [R26] ;  /* 0x000000001a0c7984 */ /* 0x000e240000000a00 */
[----:B0-----:R-:W-:-:S02]  /*0430*/  DFMA R14, R16, R12, R14 ;  /* 0x0000000c100e722b */ /* 0x001fc4000000000e */
[----:B------:R-:W-:Y:S04]  /*0440*/  LDS.64 R12, [R27+0x8] ;  /* 0x000008001b0c7984 */ /* 0x000fe80000000a00 */
[----:B------:R-:W0:Y:S02]  /*0450*/  LDS.64 R16, [R26+0x80] ;  /* 0x000080001a107984 */ /* 0x000e240000000a00 */
[----:B0-----:R-:W-:Y:S02]  /*0460*/  DFMA R16, R12, R16, R14 ;  /* 0x000000100c10722b */ /* 0x001fe4000000000e */
[----:B------:R-:W-:Y:S04]  /*0470*/  LDS.64 R12, [R27+0x10] ;  /* 0x000010001b0c7984 */ /* 0x000fe80000000a00 */
[----:B------:R-:W0:Y:S02]  /*0480*/  LDS.64 R14, [R26+0x100] ;  /* 0x000100001a0e7984 */ /* 0x000e240000000a00 */
        /* <DEDUP_REMOVED lines=35> */
[----:B------:R-:W0:Y:S01]  /*06c0*/  LDS.64 R14, [R26+0x700] ;  /* 0x000700001a0e7984 */ /* 0x000e220000000a00 */
[----:B------:R-:W-:-:S05]  /*06d0*/  MOV R0, R18 ;  /* 0x0000001200007202 */ /* 0x000fca0000000f00 */
[----:B------:R-:W-:-:S05]  /*06e0*/  VIADD R18, R0, 0xfffffff0 ;  /* 0xfffffff000127836 */ /* 0x000fca0000000000 */
[----:B------:R-:W-:Y:S01]  /*06f0*/  ISETP.GE.AND P0, PT, R18, UR8, PT ;  /* 0x0000000812007c0c */ /* 0x000fe2000bf06270 */
[----:B0-----:R-:W-:Y:S01]  /*0700*/  DFMA R14, R12, R14, R16 ;  /* 0x0000000e0c0e722b */ /* 0x001fe20000000010 */
[----:B------:R-:W-:Y:S04]  /*0710*/  LDS.64 R12, [R27+0x78] ;  /* 0x000078001b0c7984 */ /* 0x000fe80000000a00 */
[----:B------:R-:W0:Y:S01]  /*0720*/  LDS.64 R16, [R26+0x780] ;  /* 0x000780001a107984 */ /* 0x000e220000000a00 */
[----:B------:R-:W-:Y:S01]  /*0730*/  BAR.SYNC.DEFER_BLOCKING 0x0 ;  /* 0x0000000000007b1d */ /* 0x000fe20000010000 */
[----:B------:R-:W-:Y:S02]  /*0740*/  ISETP.LT.AND P1, PT, R10, UR9, !P0 ;  /* 0x000000090a007c0c */ /* 0x000fe4000c721270 */
[----:B------:R-:W-:-:S03]  /*0750*/  ISETP.LT.AND P0, PT, R8, UR9, !P0 ;  /* 0x0000000908007c0c */ /* 0x000fc6000c701270 */
[----:B0-----:R-:W-:-:S08]  /*0760*/  DFMA R16, R12, R16, R14 ;  /* 0x000000100c10722b */ /* 0x001fd0000000000e */
[----:B------:R-:W0:Y:S08]  /*0770*/  @P1 LDC.64 R12, c[0x0][0x380] ;  /* 0x0000e000ff0c1b82 */ /* 0x000e300000000a00 */
[----:B------:R-:W1:Y:S01]  /*0780*/  @P0 LDC.64 R14, c[0x0][0x380] ;  /* 0x0000e000ff0e0b82 */ /* 0x000e620000000a00 */
[----:B0-----:R-:W-:-:S06]  /*0790*/  @P1 IMAD.WIDE R18, R6, 0x8, R12 ;  /* 0x0000000806121825 */ /* 0x001fcc00078e020c */
[----:B------:R-:W2:Y:S01]  /*07a0*/  @P1 LDG.E.64 R18, desc[UR14][R18.64] ;  /* 0x0000000e12121981 */ /* 0x000ea2000c1e1b00 */
[----:B-1----:R-:W-:-:S06]  /*07b0*/  @P0 IMAD.WIDE R20, R23, 0x8, R14 ;  /* 0x0000000817140825 */ /* 0x002fcc00078e020e */
[----:B------:R-:W3:Y:S04]  /*07c0*/  @P0 LDG.E.64 R20, desc[UR14][R20.64] ;  /* 0x0000000e14140981 */ /* 0x000ee8000c1e1b00 */
[----:B------:R-:W-:Y:S04]  /*07d0*/  @!P1 STS.64 [R11], RZ ;  /* 0x000000ff0b009388 */ /* 0x000fe80000000a00 */
[----:B--2---:R-:W-:Y:S04]  /*07e0*/  @P1 STS.64 [R11], R18 ;  /* 0x000000120b001388 */ /* 0x004fe80000000a00 */
[----:B------:R-:W-:Y:S04]  /*07f0*/  @!P0 STS.64 [R22], RZ ;  /* 0x000000ff16008388 */ /* 0x000fe80000000a00 */
[----:B---3--:R-:W-:Y:S01]  /*0800*/  @P0 STS.64 [R22], R20 ;  /* 0x0000001416000388 */ /* 0x008fe20000000a00 */
        /* <DEDUP_REMOVED lines=41> */
[----:B------:R-:W0:Y:S01]  /*0aa0*/  LDS.64 R12, [R26+0x680] ;  /* 0x000680001a0c7984 */ /* 0x000e220000000a00 */
[----:B------:R-:W-:Y:S01]  /*0ab0*/  UIADD3 UR6, UPT, UPT, UR6, 0x2, URZ ;  /* 0x0000000206067890 */ /* 0x000fe2000fffe0ff */
[----:B0-----:R-:W-:Y:S02]  /*0ac0*/  DFMA R12, R14, R12, R16 ;  /* 0x0000000c0e0c722b */ /* 0x001fe40000000010 */
[----:B------:R-:W-:Y:S04]  /*0ad0*/  LDS.64 R14, [R27+0x70] ;  /* 0x000070001b0e7984 */ /* 0x000fe80000000a00 */
[----:B------:R-:W0:Y:S04]  /*0ae0*/  LDS.64 R16, [R26+0x700] ;  /* 0x000700001a107984 */ /* 0x000e280000000a00 */
[----:B------:R-:W-:Y:S04]  /*0af0*/  LDS.64 R18, [R27+0x78] ;  /* 0x000078001b127984 */ /* 0x000fe80000000a00 */
[----:B------:R-:W1:Y:S01]  /*0b00*/  LDS.64 R20, [R26+0x780] ;  /* 0x000780001a147984 */ /* 0x000e620000000a00 */
[----:B------:R-:W-:Y:S01]  /*0b10*/  UISETP.NE.AND UP0, UPT, UR6, URZ, UPT ;  /* 0x000000ff0600728c */ /* 0x000fe2000bf05270 */
[----:B0-----:R-:W-:Y:S01]  /*0b20*/  DFMA R14, R14, R16, R12 ;  /* 0x000000100e0e722b */ /* 0x001fe2000000000c */
[----:B------:R-:W-:Y:S01]  /*0b30*/  MOV R12, UR9 ;  /* 0x00000009000c7c02 */ /* 0x000fe20008000f00 */
[----:B------:R-:W-:-:S03]  /*0b40*/  IMAD.U32 R13, RZ, RZ, UR9 ;  /* 0x00000009ff0d7e24 */ /* 0x000fc6000f8e00ff */
[C---:B------:R-:W-:Y:S01]  /*0b50*/  LEA R25, R12.reuse, R25, 0x5 ;  /* 0x000000190c197211 */ /* 0x040fe200078e28ff */
[C---:B------:R-:W-:Y:S02]  /*0b60*/  IMAD R24, R13.reuse, 0x20, R24 ;  /* 0x000000200d187824 */ /* 0x040fe400078e0218 */
[----:B-1----:R-:W-:Y:S01]  /*0b70*/  DFMA R14, R18, R20, R14 ;  /* 0x00000014120e722b */ /* 0x002fe2000000000e */
[----:B------:R-:W-:Y:S01]  /*0b80*/  LEA R6, R13, R6, 0x5 ;  /* 0x000000060d067211 */ /* 0x000fe200078e28ff */
[----:B------:R-:W-:Y:S01]  /*0b90*/  IMAD R23, R12, 0x20, R23 ;  /* 0x000000200c177824 */ /* 0x000fe200078e0217 */
[----:B------:R-:W-:Y:S01]  /*0ba0*/  IADD3 R18, PT, PT, R0, 0x20, RZ ;  /* 0x0000002000127810 */ /* 0x000fe20007ffe0ff */
[----:B------:R-:W-:Y:S06]  /*0bb0*/  BAR.SYNC.DEFER_BLOCKING 0x0 ;  /* 0x0000000000007b1d */ /* 0x000fec0000010000 */
[----:B------:R-:W-:Y:S05]  /*0bc0*/  BRA.U UP0, `(.L_x_2) ;  /* 0xfffffff500c47547 */ /* 0x000fea000b83ffff */
[----:B------:R-:W-:-:S04]  /*0bd0*/  USHF.R.U32.HI UR6, URZ, 0x4, UR13 ;  /* 0x00000004ff067899 */ /* 0x000fc8000801160d */
[----:B------:R-:W-:-:S06]  /*0be0*/  ULOP3.LUT UR6, UR6, 0x7fffffe, URZ, 0xc0, !UPT ;  /* 0x07fffffe06067892 */ /* 0x000fcc000f8ec0ff */
[----:B------:R-:W-:-:S07]  /*0bf0*/  IMAD.U32 R18, RZ, RZ, UR6 ;  /* 0x00000006ff127e24 */ /* 0x000fce000f8e00ff */
.L_x_1:
[----:B------:R-:W-:-:S09]  /*0c00*/  ULOP3.LUT UP0, URZ, UR13, 0x10, URZ, 0xc0, !UPT ;  /* 0x000000100dff7892 */ /* 0x000fd2000f80c0ff */
[----:B------:R-:W-:Y:S05]  /*0c10*/  BRA.U !UP0, `(.L_x_0) ;  /* 0x0000000508147547 */ /* 0x000fea000b800000 */
[----:B------:R-:W-:Y:S01]  /*0c20*/  ISETP.GE.AND P0, PT, R10, UR9, PT ;  /* 0x000000090a007c0c */ /* 0x000fe2000bf06270 */
[----:B------:R-:W-:Y:S01]  /*0c30*/  USHF.L.U32 UR6, UR9, 0x4, URZ ;  /* 0x0000000409067899 */ /* 0x000fe200080006ff */
[C---:B------:R-:W-:Y:S02]  /*0c40*/  ISETP.GE.AND P1, PT, R0.reuse, UR8, PT ;  /* 0x0000000800007c0c */ /* 0x040fe4000bf26270 */
[----:B------:R-:W-:Y:S02]  /*0c50*/  ISETP.LT.AND P0, PT, R0, UR8, !P0 ;  /* 0x0000000800007c0c */ /* 0x000fe4000c701270 */
[----:B------:R-:W-:-:S11]  /*0c60*/  ISETP.LT.AND P1, PT, R8, UR9, !P1 ;  /* 0x0000000908007c0c */ /* 0x000fd6000cf21270 */
[----:B------:R-:W0:Y:S01]  /*0c70*/  @P0 LDC.64 R16, c[0x0][0x380] ;  /* 0x0000e000ff100b82 */ /* 0x000e220000000a00 */
[C---:B------:R-:W-:Y:S02]  /*0c80*/  @P0 IMAD R9, R18.reuse, UR6, R9 ;  /* 0x0000000612090c24 */ /* 0x040fe4000f8e0209 */
[----:B------:R-:W-:-:S05]  /*0c90*/  @P1 IMAD R19, R18, UR6, R7 ;  /* 0x0000000612131c24 */ /* 0x000fca000f8e0207 */
[----:B------:R-:W1:Y:S01]  /*0ca0*/  @P1 LDC.64 R12, c[0x0][0x380] ;  /* 0x0000e000ff0c1b82 */ /* 0x000e620000000a00 */
[----:B0-----:R-:W-:-:S05]  /*0cb0*/  @P0 IMAD.WIDE R16, R9, 0x8, R16 ;  /* 0x0000000809100825 */ /* 0x001fca00078e0210 */
[----:B------:R-:W2:Y:S01]  /*0cc0*/  @P0 LDG.E.64 R6, desc[UR14][R16.64] ;  /* 0x0000000e10060981 */ /* 0x000ea2000c1e1b00 */
[----:B-1----:R-:W-:-:S06]  /*0cd0*/  @P1 IMAD.WIDE R18, R19, 0x8, R12 ;  /* 0x0000000813121825 */ /* 0x002fcc00078e020c */
[----:B------:R-:W3:Y:S04]  /*0ce0*/  @P1 LDG.E.64 R18, desc[UR14][R18.64] ;  /* 0x0000000e12121981 */ /* 0x000ee8000c1e1b00 */
[----:B------:R-:W-:Y:S01]  /*0cf0*/  @!P0 STS.64 [R11], RZ ;  /* 0x000000ff0b008388 */ /* 0x000fe20000000a00 */
[----:B------:R-:W-:Y:S02]  /*0d00*/  LEA R0, R5, UR4, 0x7 ;  /* 0x0000000405007c11 */ /* 0x000fe4000f8e38ff */
[----:B------:R-:W-:Y:S01]  /*0d10*/  LEA R9, R3, UR5, 0x3 ;  /* 0x0000000503097c11 */ /* 0x000fe2000f8e18ff */
[----:B--2---:R-:W-:Y:S04]  /*0d20*/  @P0 STS.64 [R11], R6 ;  /* 0x000000060b000388 */ /* 0x004fe80000000a00 */
[----:B------:R-:W-:Y:S04]  /*0d30*/  @!P1 STS.64 [R22], RZ ;  /* 0x000000ff16009388 */ /* 0x000fe80000000a00 */
[----:B---3--:R-:W-:Y:S01]  /*0d40*/  @P1 STS.64 [R22], R18 ;  /* 0x0000001216001388 */ /* 0x008fe20000000a00 */
[----:B------:R-:W-:Y:S06]  /*0d50*/  BAR.SYNC.DEFER_BLOCKING 0x0 ;  /* 0x0000000000007b1d */ /* 0x000fec0000010000 */
[----:B------:R-:W-:Y:S04]  /*0d60*/  LDS.64 R24, [R0] ;  /* 0x0000000000187984 */ /* 0x000fe80000000a00 */
[----:B------:R-:W0:Y:S04]  /*0d70*/  LDS.64 R12, [R9] ;  /* 0x00000000090c7984 */ /* 0x000e280000000a00 */
[----:B------:R-:W-:Y:S04]  /*0d80*/  LDS.64 R28, [R0+0x8] ;  /* 0x00000800001c7984 */ /* 0x000fe80000000a00 */
[----:B------:R-:W1:Y:S04]  /*0d90*/  LDS.64 R16, [R9+0x80] ;  /* 0x0000800009107984 */ /* 0x000e680000000a00 */
[----:B------:R-:W-:Y:S04]  /*0da0*/  LDS.64 R26, [R0+0x10] ;  /* 0x00001000001a7984 */ /* 0x000fe80000000a00 */
[----:B------:R-:W2:Y:S04]  /*0db0*/  LDS.64 R20, [R9+0x100] ;  /* 0x0001000009147984 */ /* 0x000ea80000000a00 */
[----:B------:R-:W-:Y:S04]  /*0dc0*/  LDS.64 R6, [R0+0x18] ;  /* 0x0000180000067984 */ /* 0x000fe80000000a00 */
[----:B------:R-:W3:Y:S01]  /*0dd0*/  LDS.64 R18, [R9+0x180] ;  /* 0x0001800009127984 */ /* 0x000ee20000000a00 */
[----:B0-----:R-:W-:-:S03]  /*0de0*/  DFMA R14, R24, R12, R14 ;  /* 0x0000000c180e722b */ /* 0x001fc6000000000e */
[----:B------:R-:W-:Y:S04]  /*0df0*/  LDS.64 R12, [R0+0x20] ;  /* 0x00002000000c7984 */ /* 0x000fe80000000a00 */
[----:B------:R-:W0:Y:S01]  /*0e00*/  LDS.64 R24, [R9+0x200] ;  /* 0x0002000009187984 */ /* 0x000e220000000a00 */
[----:B-1----:R-:W-:-:S03]  /*0e10*/  DFMA R14, R28, R16, R14 ;  /* 0x000000101c0e722b */ /* 0x002fc6000000000e */
[----:B------:R-:W-:Y:S04]  /*0e20*/  LDS.64 R16, [R0+0x28] ;  /* 0x0000280000107984 */ /* 0x000fe80000000a00 */
[----:B------:R-:W1:Y:S01]  /*0e30*/  LDS.64 R22, [R9+0x280] ;  /* 0x0002800009167984 */ /* 0x000e620000000a00 */
[----:B--2---:R-:W-:-:S03]  /*0e40*/  DFMA R14, R26, R20, R14 ;  /* 0x000000141a0e722b */ /* 0x004fc6000000000e */
[----:B------:R-:W-:Y:S04]  /*0e50*/  LDS.64 R20, [R0+0x30] ;  /* 0x0000300000147984 */ /* 0x000fe80000000a00 */
[----:B------:R-:W2:Y:S01]  /*0e60*/  LDS.64 R10, [R9+0x300] ;  /* 0x00030000090a7984 */ /* 0x000ea20000000a00 */
[----:B---3--:R-:W-:-:S03]  /*0e70*/  DFMA R18, R6, R18, R14 ;  /* 0x000000120612722b */ /* 0x008fc6000000000e */
        /* <DEDUP_REMOVED lines=26> */
[----:B0-----:R-:W-:-:S08]  /*1020*/  DFMA R6, R12, R14, R6 ;  /* 0x0000000e0c06722b */ /* 0x001fd00000000006 */
[----:B-1----:R-:W-:-:S08]  /*1030*/  DFMA R6, R16, R18, R6 ;  /* 0x000000121006722b */ /* 0x002fd00000000006 */
[----:B--2---:R-:W-:-:S08]  /*1040*/  DFMA R6, R22, R24, R6 ;  /* 0x000000181606722b */ /* 0x004fd00000000006 */
[----:B---3--:R-:W-:Y:S01]  /*1050*/  DFMA R14, R10, R20, R6 ;  /* 0x000000140a0e722b */ /* 0x008fe20000000006 */
[----:B------:R-:W-:Y:S10]  /*1060*/  BAR.SYNC.DEFER_BLOCKING 0x0 ;  /* 0x0000000000007b1d */ /* 0x000ff40000010000 */
.L_x_0:
[----:B---34-:R-:W-:-:S04]  /*1070*/  LEA R7, R4, R5, 0x4 ;  /* 0x0000000504077211 */ /* 0x018fc800078e20ff */
[----:B------:R-:W-:-:S04]  /*1080*/  VIMNMX R7, PT, PT, R8, R7, !PT ;  /* 0x0000000708077248 */ /* 0x000fc80007fe0100 */
[----:B------:R-:W-:-:S13]  /*1090*/  ISETP.GE.AND P0, PT, R7, UR9, PT ;  /* 0x0000000907007c0c */ /* 0x000fda000bf06270 */
[----:B------:R-:W-:Y:S05]  /*10a0*/  @P0 EXIT ;  /* 0x000000000000094d */ /* 0x000fea0003800000 */
[----:B------:R-:W0:Y:S01]  /*10b0*/  LDCU UR4, c[0x0][0x360] ;  /* 0x00006c00ff0477ac */ /* 0x000e220008000800 */
[----:B------:R-:W1:Y:S01]  /*10c0*/  LDC.64 R6, c[0x0][0x388] ;  /* 0x0000e200ff067b82 */ /* 0x000e620000000a00 */
[----:B------:R-:W2:Y:S01]  /*10d0*/  LDCU UR5, c[0x0][0x364] ;  /* 0x00006c80ff0577ac */ /* 0x000ea20008000800 */
[----:B0-----:R-:W-:Y:S02]  /*10e0*/  IMAD R2, R2, UR4, R3 ;  /* 0x0000000402027c24 */ /* 0x001fe4000f8e0203 */
[----:B--2---:R-:W-:-:S04]  /*10f0*/  IMAD R5, R4, UR5, R5 ;  /* 0x0000000504057c24 */ /* 0x004fc8000f8e0205 */
[----:B------:R-:W-:-:S04]  /*1100*/  IMAD R3, R5, UR9, R2 ;  /* 0x0000000905037c24 */ /* 0x000fc8000f8e0202 */
[----:B-1----:R-:W-:-:S05]  /*1110*/  IMAD.WIDE R2, R3, 0x8, R6 ;  /* 0x0000000803027825 */ /* 0x002fca00078e0206 */
[----:B------:R-:W-:Y:S01]  /*1120*/  STG.E.64 desc[UR14][R2.64], R14 ;  /* 0x0000000e02007986 */ /* 0x000fe2000c101b0e */
[----:B------:R-:W-:Y:S05]  /*1130*/  EXIT ;  /* 0x000000000000794d */ /* 0x000fea0003800000 */
.L_x_3:
[----:B------:R-:W-:-:S00]  /*1140*/  BRA `(.L_x_3) ;  /* 0xfffffffc00fc7947 */ /* 0x000fc0000383ffff */
[----:B------:R-:W-:-:S00]  /*1150*/  NOP ;  /* 0x0000000000007918 */ /* 0x000fc00000000000 */
        /* <DEDUP_REMOVED lines=10> */
.L_x_4:


//--------------------- .nv.shared._Z6MatMulPdS_ii --------------------------
	.section	.nv.shared._Z6MatMulPdS_ii,"aw",@nobits
	.sectionflags	@""
	.align	8
.nv.shared._Z6MatMulPdS_ii:
	.zero		5120


//--------------------- .nv.shared.reserved.0     --------------------------
	.section	.nv.shared.reserved.0,"aw",@nobits
	.weak		__nv_reservedSMEM_offset_0_alias
	.size		__nv_reservedSMEM_offset_0_alias, 0, 64
	.other		__nv_reservedSMEM_offset_0_alias,@"STO_CUDA_RESERVED_SHARED STV_DEFAULT"
__nv_reservedSMEM_offset_0_alias:
	.zero		0
	.zero		64


//--------------------- .nv.constant0._Z6MatMulPdS_ii --------------------------
	.section	.nv.constant0._Z6MatMulPdS_ii,"a",@progbits
	.sectionflags	@""
	.align	4
.nv.constant0._Z6MatMulPdS_ii:
	.zero		920


//--------------------- SYMBOLS --------------------------

	.type		.nv.reservedSmem.offset0,@object
	.size		.nv.reservedSmem.offset0,0x4
	.type		.nv.reservedSmem.cap,@object
	.size		.nv.reservedSmem.cap,0x4
